	.headerflags	@"EF_CUDA_TEXMODE_UNIFIED EF_CUDA_64BIT_ADDRESS EF_CUDA_ACCELERATORS EF_CUDA_SM90 EF_CUDA_VIRTUAL_SM(EF_CUDA_SM90)"
	.elftype	@"ET_EXEC"


//--------------------- .nv.info                  --------------------------
	.section	.nv.info,"",@"SHT_CUDA_INFO"
	.align	4


	//----- nvinfo : EIATTR_REGCOUNT
	.align		4
        /*0000*/ 	.byte	0x04, 0x2f
        /*0002*/ 	.short	(.L_1 - .L_0)
	.align		4
.L_0:
        /*0004*/ 	.word	index@(triton_poi_fused_clone_17)
        /*0008*/ 	.word	0x0000001d


	//----- nvinfo : EIATTR_MIN_STACK_SIZE
	.align		4
.L_1:
        /*000c*/ 	.byte	0x04, 0x12
        /*000e*/ 	.short	(.L_3 - .L_2)
	.align		4
.L_2:
        /*0010*/ 	.word	index@(triton_poi_fused_clone_17)
        /*0014*/ 	.word	0x00000000


	//----- nvinfo : EIATTR_FRAME_SIZE
	.align		4
.L_3:
        /*0018*/ 	.byte	0x04, 0x11
        /*001a*/ 	.short	(.L_5 - .L_4)
	.align		4
.L_4:
        /*001c*/ 	.word	index@(triton_poi_fused_clone_17)
        /*0020*/ 	.word	0x00000000


	//----- nvinfo : EIATTR_MIN_STACK_SIZE
	.align		4
.L_5:
        /*0024*/ 	.byte	0x04, 0x12
        /*0026*/ 	.short	(.L_7 - .L_6)
	.align		4
.L_6:
        /*0028*/ 	.word	index@(triton_poi_fused_clone_17)
        /*002c*/ 	.word	0x00000000
.L_7:


//--------------------- .nv.info.triton_poi_fused_clone_17 --------------------------
	.section	.nv.info.triton_poi_fused_clone_17,"",@"SHT_CUDA_INFO"
	.sectionflags	@""
	.align	4


	//----- nvinfo : EIATTR_CUDA_API_VERSION
	.align		4
        /*0000*/ 	.byte	0x04, 0x37
        /*0002*/ 	.short	(.L_9 - .L_8)
.L_8:
        /*0004*/ 	.word	0x0000007c


	//----- nvinfo : EIATTR_KPARAM_INFO
	.align		4
.L_9:
        /*0008*/ 	.byte	0x04, 0x17
        /*000a*/ 	.short	(.L_11 - .L_10)
.L_10:
        /*000c*/ 	.word	0x00000000
        /*0010*/ 	.short	0x0003
        /*0012*/ 	.short	0x0014
        /*0014*/ 	.byte	0x00, 0xf0, 0x11, 0x00


	//----- nvinfo : EIATTR_KPARAM_INFO
	.align		4
.L_11:
        /*0018*/ 	.byte	0x04, 0x17
        /*001a*/ 	.short	(.L_13 - .L_12)
.L_12:
        /*001c*/ 	.word	0x00000000
        /*0020*/ 	.short	0x0002
        /*0022*/ 	.short	0x0010
        /*0024*/ 	.byte	0x00, 0xf0, 0x11, 0x00


	//----- nvinfo : EIATTR_KPARAM_INFO
	.align		4
.L_13:
        /*0028*/ 	.byte	0x04, 0x17
        /*002a*/ 	.short	(.L_15 - .L_14)
.L_14:
        /*002c*/ 	.word	0x00000000
        /*0030*/ 	.short	0x0001
        /*0032*/ 	.short	0x0008
        /*0034*/ 	.byte	0x00, 0xf4, 0x21, 0x00


	//----- nvinfo : EIATTR_KPARAM_INFO
	.align		4
.L_15:
        /*0038*/ 	.byte	0x04, 0x17
        /*003a*/ 	.short	(.L_17 - .L_16)
.L_16:
        /*003c*/ 	.word	0x00000000
        /*0040*/ 	.short	0x0000
        /*0042*/ 	.short	0x0000
        /*0044*/ 	.byte	0x00, 0xf4, 0x21, 0x00


	//----- nvinfo : EIATTR_SPARSE_MMA_MASK
	.align		4
.L_17:
        /*0048*/ 	.byte	0x03, 0x50
        /*004a*/ 	.short	0x0000


	//----- nvinfo : EIATTR_MAXREG_COUNT
	.align		4
        /*004c*/ 	.byte	0x03, 0x1b
        /*004e*/ 	.short	0x00ff


	//----- nvinfo : EIATTR_EXIT_INSTR_OFFSETS
	.align		4
        /*0050*/ 	.byte	0x04, 0x1c
        /*0052*/ 	.short	(.L_19 - .L_18)


	//   ....[0]....
.L_18:
        /*0054*/ 	.word	0x00000670


	//   ....[1]....
        /*0058*/ 	.word	0x000006f0


	//----- nvinfo : EIATTR_REQNTID
	.align		4
.L_19:
        /*005c*/ 	.byte	0x04, 0x10
        /*005e*/ 	.short	(.L_21 - .L_20)
.L_20:
        /*0060*/ 	.word	0x00000080
        /*0064*/ 	.word	0x00000001
        /*0068*/ 	.word	0x00000001


	//----- nvinfo : EIATTR_CBANK_PARAM_SIZE
	.align		4
.L_21:
        /*006c*/ 	.byte	0x03, 0x19
        /*006e*/ 	.short	0x0018


	//----- nvinfo : EIATTR_PARAM_CBANK
	.align		4
        /*0070*/ 	.byte	0x04, 0x0a
        /*0072*/ 	.short	(.L_23 - .L_22)
	.align		4
.L_22:
        /*0074*/ 	.word	index@(.nv.constant0.triton_poi_fused_clone_17)
        /*0078*/ 	.short	0x0210
        /*007a*/ 	.short	0x0018


	//----- nvinfo : EIATTR_SW_WAR
	.align		4
.L_23:
        /*007c*/ 	.byte	0x04, 0x36
        /*007e*/ 	.short	(.L_25 - .L_24)
.L_24:
        /*0080*/ 	.word	0x00000008
.L_25:


//--------------------- .nv.callgraph             --------------------------
	.section	.nv.callgraph,"",@"SHT_CUDA_CALLGRAPH"
	.align	4
	.sectionentsize	8
	.align		4
        /*0000*/ 	.word	0x00000000
	.align		4
        /*0004*/ 	.word	0xffffffff
	.align		4
        /*0008*/ 	.word	0x00000000
	.align		4
        /*000c*/ 	.word	0xfffffffe
	.align		4
        /*0010*/ 	.word	0x00000000
	.align		4
        /*0014*/ 	.word	0xfffffffd
	.align		4
        /*0018*/ 	.word	0x00000000
	.align		4
        /*001c*/ 	.word	0xfffffffc


//--------------------- .text.triton_poi_fused_clone_17 --------------------------
	.section	.text.triton_poi_fused_clone_17,"ax",@progbits
	.sectionflags	@"SHF_BARRIERS=1"
	.align	128
        .global         triton_poi_fused_clone_17
        .type           triton_poi_fused_clone_17,@function
        .size           triton_poi_fused_clone_17,(.L_x_1 - triton_poi_fused_clone_17)
        .other          triton_poi_fused_clone_17,@"STO_CUDA_ENTRY STV_DEFAULT"
triton_poi_fused_clone_17:
.text.triton_poi_fused_clone_17:
[----:B------:R-:W0:Y:S01]  /*0000*/  LDC R1, c[0x0][0x28] ;  /* 0x00000a00ff017b82 */ /* 0x000e220000000800 */
[----:B------:R-:W1:Y:S07]  /*0010*/  S2R R14, SR_TID.X ;  /* 0x00000000000e7919 */ /* 0x000e6e0000002100 */
[----:B------:R-:W2:Y:S01]  /*0020*/  LDC.64 R16, c[0x0][0x210] ;  /* 0x00008400ff107b82 */ /* 0x000ea20000000a00 */
[----:B------:R-:W-:Y:S01]  /*0030*/  CS2R R18, SRZ ;  /* 0x0000000000127805 */ /* 0x000fe2000001ff00 */
[----:B------:R-:W-:Y:S01]  /*0040*/  ULDC.64 UR6, c[0x0][0x208] ;  /* 0x0000820000067ab9 */ /* 0x000fe20000000a00 */
[----:B------:R-:W3:Y:S01]  /*0050*/  S2R R15, SR_CTAID.Y ;  /* 0x00000000000f7919 */ /* 0x000ee20000002600 */
[----:B------:R-:W4:Y:S01]  /*0060*/  S2R R0, SR_CTAID.X ;  /* 0x0000000000007919 */ /* 0x000f220000002500 */
[----:B-1----:R-:W-:Y:S01]  /*0070*/  SHF.R.U32.HI R5, RZ, 0x6, R14 ;  /* 0x00000006ff057819 */ /* 0x002fe2000001160e */
[----:B---3--:R-:W-:-:S03]  /*0080*/  IMAD.SHL.U32 R15, R15, 0x40, RZ ;  /* 0x000000400f0f7824 */ /* 0x008fc600078e00ff */
[----:B------:R-:W-:Y:S01]  /*0090*/  SGXT.U32 R5, R5, 0x1 ;  /* 0x000000010505781a */ /* 0x000fe20000000000 */
[----:B----4-:R-:W-:Y:S01]  /*00a0*/  IMAD.SHL.U32 R0, R0, 0x10, RZ ;  /* 0x0000001000007824 */ /* 0x010fe200078e00ff */
[----:B------:R-:W-:-:S04]  /*00b0*/  LOP3.LUT R2, R15, 0x3f, R14, 0xf8, !PT ;  /* 0x0000003f0f027812 */ /* 0x000fc800078ef80e */
[----:B------:R-:W-:Y:S02]  /*00c0*/  LOP3.LUT R3, R0, R5, RZ, 0xfc, !PT ;  /* 0x0000000500037212 */ /* 0x000fe400078efcff */
[----:B------:R-:W-:Y:S02]  /*00d0*/  ISETP.GE.AND P0, PT, R2, 0x101, PT ;  /* 0x000001010200780c */ /* 0x000fe40003f06270 */
[----:B------:R-:W-:Y:S01]  /*00e0*/  LOP3.LUT R4, R0, 0x2, R5, 0xfe, !PT ;  /* 0x0000000200047812 */ /* 0x000fe200078efe05 */
[C---:B------:R-:W-:Y:S01]  /*00f0*/  IMAD R7, R3.reuse, 0x101, R2 ;  /* 0x0000010103077824 */ /* 0x040fe200078e0202 */
[----:B------:R-:W-:Y:S02]  /*0100*/  ISETP.LT.AND P1, PT, R3, 0x10, !P0 ;  /* 0x000000100300780c */ /* 0x000fe40004721270 */
[----:B------:R-:W-:Y:S01]  /*0110*/  ISETP.LT.AND P2, PT, R4, 0x10, !P0 ;  /* 0x000000100400780c */ /* 0x000fe20004741270 */
[----:B------:R-:W-:Y:S01]  /*0120*/  VIADD R3, R7, 0x202 ;  /* 0x0000020207037836 */ /* 0x000fe20000000000 */
[----:B------:R-:W-:-:S02]  /*0130*/  LOP3.LUT R2, R0, 0x4, R5, 0xfe, !PT ;  /* 0x0000000400027812 */ /* 0x000fc400078efe05 */
[----:B------:R-:W-:Y:S02]  /*0140*/  LOP3.LUT R4, R0, 0x6, R5, 0xfe, !PT ;  /* 0x0000000600047812 */ /* 0x000fe400078efe05 */
[----:B------:R-:W-:Y:S02]  /*0150*/  LOP3.LUT R6, R0, 0x8, R5, 0xfe, !PT ;  /* 0x0000000800067812 */ /* 0x000fe400078efe05 */
[----:B------:R-:W-:Y:S01]  /*0160*/  ISETP.LT.AND P6, PT, R2, 0x10, !P0 ;  /* 0x000000100200780c */ /* 0x000fe200047c1270 */
[----:B--2---:R-:W-:Y:S01]  /*0170*/  IMAD.WIDE R2, R3, 0x4, R16 ;  /* 0x0000000403027825 */ /* 0x004fe200078e0210 */
[----:B------:R-:W-:Y:S02]  /*0180*/  ISETP.LT.AND P5, PT, R4, 0x10, !P0 ;  /* 0x000000100400780c */ /* 0x000fe400047a1270 */
[----:B------:R-:W-:Y:S02]  /*0190*/  ISETP.LT.AND P4, PT, R6, 0x10, !P0 ;  /* 0x000000100600780c */ /* 0x000fe40004781270 */
[----:B------:R-:W-:Y:S01]  /*01a0*/  LOP3.LUT R4, R0, 0xa, R5, 0xfe, !PT ;  /* 0x0000000a00047812 */ /* 0x000fe200078efe05 */
[----:B------:R1:W2:Y:S01]  /*01b0*/  @P2 LDG.E.EL R18, desc[UR6][R2.64] ;  /* 0x0000000602122981 */ /* 0x0002a2000c2e1900 */
[----:B------:R-:W-:-:S02]  /*01c0*/  LOP3.LUT R6, R0, 0xc, R5, 0xfe, !PT ;  /* 0x0000000c00067812 */ /* 0x000fc400078efe05 */
[----:B------:R-:W-:Y:S01]  /*01d0*/  LOP3.LUT R5, R0, 0xe, R5, 0xfe, !PT ;  /* 0x0000000e00057812 */ /* 0x000fe200078efe05 */
[C---:B------:R-:W-:Y:S01]  /*01e0*/  VIADD R9, R7.reuse, 0x606 ;  /* 0x0000060607097836 */ /* 0x040fe20000000000 */
[----:B------:R-:W-:Y:S01]  /*01f0*/  ISETP.LT.AND P3, PT, R4, 0x10, !P0 ;  /* 0x000000100400780c */ /* 0x000fe20004761270 */
[C---:B------:R-:W-:Y:S01]  /*0200*/  VIADD R11, R7.reuse, 0x808 ;  /* 0x00000808070b7836 */ /* 0x040fe20000000000 */
[----:B------:R-:W-:Y:S01]  /*0210*/  ISETP.LT.AND P2, PT, R6, 0x10, !P0 ;  /* 0x000000100600780c */ /* 0x000fe20004741270 */
[----:B------:R-:W-:Y:S01]  /*0220*/  VIADD R13, R7, 0xa0a ;  /* 0x00000a0a070d7836 */ /* 0x000fe20000000000 */
[----:B------:R-:W-:Y:S01]  /*0230*/  ISETP.LT.AND P0, PT, R5, 0x10, !P0 ;  /* 0x000000100500780c */ /* 0x000fe20004701270 */
[C---:B------:R-:W-:Y:S02]  /*0240*/  VIADD R5, R7.reuse, 0x404 ;  /* 0x0000040407057836 */ /* 0x040fe40000000000 */
[C---:B------:R-:W-:Y:S02]  /*0250*/  VIADD R23, R7.reuse, 0xc0c ;  /* 0x00000c0c07177836 */ /* 0x040fe40000000000 */
[----:B------:R-:W-:-:S02]  /*0260*/  VIADD R25, R7, 0xe0e ;  /* 0x00000e0e07197836 */ /* 0x000fc40000000000 */
[----:B-1----:R-:W-:-:S04]  /*0270*/  IMAD.WIDE R2, R7, 0x4, R16 ;  /* 0x0000000407027825 */ /* 0x002fc800078e0210 */
[----:B------:R-:W-:-:S04]  /*0280*/  IMAD.WIDE R6, R9, 0x4, R16 ;  /* 0x0000000409067825 */ /* 0x000fc800078e0210 */
[----:B------:R-:W-:Y:S01]  /*0290*/  IMAD.WIDE R8, R11, 0x4, R16 ;  /* 0x000000040b087825 */ /* 0x000fe200078e0210 */
[----:B------:R-:W-:-:S03]  /*02a0*/  CS2R R20, SRZ ;  /* 0x0000000000147805 */ /* 0x000fc6000001ff00 */
[----:B------:R-:W-:-:S03]  /*02b0*/  IMAD.WIDE R10, R13, 0x4, R16 ;  /* 0x000000040d0a7825 */ /* 0x000fc600078e0210 */
[----:B------:R-:W3:Y:S01]  /*02c0*/  @P5 LDG.E.EL R20, desc[UR6][R6.64] ;  /* 0x0000000606145981 */ /* 0x000ee2000c2e1900 */
[----:B------:R-:W-:-:S03]  /*02d0*/  IMAD.WIDE R4, R5, 0x4, R16 ;  /* 0x0000000405047825 */ /* 0x000fc600078e0210 */
[----:B------:R-:W4:Y:S01]  /*02e0*/  @P4 LDG.E.EL R21, desc[UR6][R8.64] ;  /* 0x0000000608154981 */ /* 0x000f22000c2e1900 */
[--C-:B------:R-:W-:Y:S01]  /*02f0*/  IMAD.WIDE R12, R23, 0x4, R16.reuse ;  /* 0x00000004170c7825 */ /* 0x100fe200078e0210 */
[----:B------:R-:W-:Y:S02]  /*0300*/  CS2R R22, SRZ ;  /* 0x0000000000167805 */ /* 0x000fe4000001ff00 */
[----:B------:R1:W5:Y:S01]  /*0310*/  @P6 LDG.E.EL R19, desc[UR6][R4.64] ;  /* 0x0000000604136981 */ /* 0x000362000c2e1900 */
[----:B------:R-:W-:Y:S01]  /*0320*/  IMAD.WIDE R16, R25, 0x4, R16 ;  /* 0x0000000419107825 */ /* 0x000fe200078e0210 */
[----:B------:R-:W-:Y:S02]  /*0330*/  CS2R R24, SRZ ;  /* 0x0000000000187805 */ /* 0x000fe4000001ff00 */
[----:B------:R-:W5:Y:S04]  /*0340*/  @P3 LDG.E.EL R22, desc[UR6][R10.64] ;  /* 0x000000060a163981 */ /* 0x000f68000c2e1900 */
[----:B------:R1:W5:Y:S04]  /*0350*/  @P2 LDG.E.EL R23, desc[UR6][R12.64] ;  /* 0x000000060c172981 */ /* 0x000368000c2e1900 */
[----:B------:R1:W5:Y:S04]  /*0360*/  @P1 LDG.E.EL R25, desc[UR6][R2.64] ;  /* 0x0000000602191981 */ /* 0x000368000c2e1900 */
[----:B------:R-:W5:Y:S01]  /*0370*/  @P0 LDG.E.EL R24, desc[UR6][R16.64] ;  /* 0x0000000610180981 */ /* 0x000f62000c2e1900 */
[----:B------:R-:W1:Y:S01]  /*0380*/  S2R R26, SR_TID.X ;  /* 0x00000000001a7919 */ /* 0x000e620000002100 */
[----:B------:R-:W1:Y:S01]  /*0390*/  S2UR UR5, SR_CgaCtaId ;  /* 0x00000000000579c3 */ /* 0x000e620000008800 */
[----:B------:R-:W-:Y:S01]  /*03a0*/  UMOV UR4, 0x400 ;  /* 0x0000040000047882 */ /* 0x000fe20000000000 */
[----:B01----:R-:W-:Y:S01]  /*03b0*/  SHF.R.U32.HI R5, RZ, 0x6, R26 ;  /* 0x00000006ff057819 */ /* 0x003fe2000001161a */
[----:B------:R-:W-:-:S03]  /*03c0*/  IMAD.SHL.U32 R4, R26, 0x10, RZ ;  /* 0x000000101a047824 */ /* 0x000fc600078e00ff */
[----:B------:R-:W-:Y:S02]  /*03d0*/  SGXT.U32 R5, R5, 0x1 ;  /* 0x000000010505781a */ /* 0x000fe40000000000 */
[----:B------:R-:W-:Y:S02]  /*03e0*/  SHF.R.U32.HI R6, RZ, 0x4, R4 ;  /* 0x00000004ff067819 */ /* 0x000fe40000011604 */
[----:B------:R-:W-:Y:S02]  /*03f0*/  LOP3.LUT R4, R5, 0x3f0, R4, 0xf8, !PT ;  /* 0x000003f005047812 */ /* 0x000fe400078ef804 */
[----:B------:R-:W-:Y:S01]  /*0400*/  SGXT.U32 R5, R6, 0x6 ;  /* 0x000000060605781a */ /* 0x000fe20000000000 */
[----:B------:R-:W-:-:S04]  /*0410*/  UPRMT UR4, UR5, 0x654, UR4 ;  /* 0x0000065405047896 */ /* 0x000fc80008000004 */
[----:B------:R-:W-:-:S05]  /*0420*/  IMAD.IADD R4, R4, 0x1, R5 ;  /* 0x0000000104047824 */ /* 0x000fca00078e0205 */
[----:B------:R-:W-:Y:S01]  /*0430*/  LEA R12, R4, UR4, 0x2 ;  /* 0x00000004040c7c11 */ /* 0x000fe2000f8e10ff */
[----:B------:R-:W-:-:S05]  /*0440*/  IMAD.SHL.U32 R8, R26, 0x4, RZ ;  /* 0x000000041a087824 */ /* 0x000fca00078e00ff */
[----:B------:R-:W-:Y:S02]  /*0450*/  SHF.R.U32.HI R3, RZ, 0x4, R8 ;  /* 0x00000004ff037819 */ /* 0x000fe40000011608 */
[----:B------:R-:W-:Y:S02]  /*0460*/  LOP3.LUT R8, R8, 0x1fc, RZ, 0xc0, !PT ;  /* 0x000001fc08087812 */ /* 0x000fe400078ec0ff */
[----:B------:R-:W-:-:S05]  /*0470*/  SGXT.U32 R3, R3, 0x5 ;  /* 0x000000050303781a */ /* 0x000fca0000000000 */
[----:B------:R-:W-:-:S05]  /*0480*/  IMAD.IADD R3, R8, 0x1, R3 ;  /* 0x0000000108037824 */ /* 0x000fca00078e0203 */
[----:B------:R-:W-:Y:S02]  /*0490*/  LEA R13, R3, UR4, 0x2 ;  /* 0x00000004030d7c11 */ /* 0x000fe4000f8e10ff */
[----:B------:R-:W0:Y:S01]  /*04a0*/  LDC.64 R2, c[0x0][0x218] ;  /* 0x00008600ff027b82 */ /* 0x000e220000000a00 */
[----:B------:R-:W-:Y:S01]  /*04b0*/  SHF.R.U32.HI R10, RZ, 0x2, R14 ;  /* 0x00000002ff0a7819 */ /* 0x000fe2000001160e */
[----:B------:R-:W-:-:S03]  /*04c0*/  IMAD.SHL.U32 R9, R14, 0x4, RZ ;  /* 0x000000040e097824 */ /* 0x000fc600078e00ff */
[----:B------:R-:W-:Y:S02]  /*04d0*/  SGXT.U32 R10, R10, 0x5 ;  /* 0x000000050a0a781a */ /* 0x000fe40000000000 */
[----:B------:R-:W-:Y:S02]  /*04e0*/  LOP3.LUT R11, R0, 0xc, R9, 0xf8, !PT ;  /* 0x0000000c000b7812 */ /* 0x000fe400078ef809 */
[----:B------:R-:W-:Y:S02]  /*04f0*/  LOP3.LUT R10, R15, R10, RZ, 0xfc, !PT ;  /* 0x0000000a0f0a7212 */ /* 0x000fe400078efcff */
[----:B------:R-:W-:Y:S02]  /*0500*/  ISETP.GE.AND P0, PT, R11, 0x10, PT ;  /* 0x000000100b00780c */ /* 0x000fe40003f06270 */
[C---:B------:R-:W-:Y:S02]  /*0510*/  LOP3.LUT R0, R10.reuse, 0x20, RZ, 0xfc, !PT ;  /* 0x000000200a007812 */ /* 0x040fe400078efcff */
[----:B------:R-:W-:-:S02]  /*0520*/  ISETP.LT.AND P1, PT, R10, 0x101, !P0 ;  /* 0x000001010a00780c */ /* 0x000fc40004721270 */
[----:B------:R-:W-:Y:S01]  /*0530*/  ISETP.LT.AND P0, PT, R0, 0x101, !P0 ;  /* 0x000001010000780c */ /* 0x000fe20004701270 */
[----:B------:R-:W-:Y:S01]  /*0540*/  IMAD R9, R10, 0x10, R11 ;  /* 0x000000100a097824 */ /* 0x000fe200078e020b */
[----:B------:R-:W-:-:S04]  /*0550*/  LOP3.LUT R15, R8, 0x200, RZ, 0xfc, !PT ;  /* 0x00000200080f7812 */ /* 0x000fc800078efcff */
[----:B------:R-:W-:Y:S01]  /*0560*/  LEA.HI R15, R15, R8, RZ, 0x1c ;  /* 0x000000080f0f7211 */ /* 0x000fe200078fe0ff */
[----:B0-----:R-:W-:-:S03]  /*0570*/  IMAD.WIDE R8, R9, 0x4, R2 ;  /* 0x0000000409087825 */ /* 0x001fc600078e0202 */
[----:B------:R-:W-:Y:S01]  /*0580*/  LEA R15, R15, UR4, 0x2 ;  /* 0x000000040f0f7c11 */ /* 0x000fe2000f8e10ff */
[----:B--2---:R-:W-:Y:S04]  /*0590*/  STS [R12+0x8], R18 ;  /* 0x000008120c007388 */ /* 0x004fe80000000800 */
[----:B---3--:R-:W-:Y:S04]  /*05a0*/  STS [R12+0x18], R20 ;  /* 0x000018140c007388 */ /* 0x008fe80000000800 */
[----:B----4-:R-:W-:Y:S04]  /*05b0*/  STS [R12+0x20], R21 ;  /* 0x000020150c007388 */ /* 0x010fe80000000800 */
[----:B-----5:R-:W-:Y:S04]  /*05c0*/  STS [R12+0x10], R19 ;  /* 0x000010130c007388 */ /* 0x020fe80000000800 */
[----:B------:R-:W-:Y:S04]  /*05d0*/  STS [R12+0x28], R22 ;  /* 0x000028160c007388 */ /* 0x000fe80000000800 */
[----:B------:R-:W-:Y:S04]  /*05e0*/  STS [R12+0x30], R23 ;  /* 0x000030170c007388 */ /* 0x000fe80000000800 */
[----:B------:R-:W-:Y:S04]  /*05f0*/  STS [R12], R25 ;  /* 0x000000190c007388 */ /* 0x000fe80000000800 */
[----:B------:R-:W-:Y:S01]  /*0600*/  STS [R12+0x38], R24 ;  /* 0x000038180c007388 */ /* 0x000fe20000000800 */
[----:B------:R-:W-:Y:S06]  /*0610*/  BAR.SYNC.DEFER_BLOCKING 0x0 ;  /* 0x0000000000007b1d */ /* 0x000fec0000010000 */
[----:B------:R-:W-:Y:S04]  /*0620*/  LDS R4, [R13] ;  /* 0x000000000d047984 */ /* 0x000fe80000000800 */
[----:B------:R-:W-:Y:S04]  /*0630*/  LDS R5, [R13+0x4] ;  /* 0x000004000d057984 */ /* 0x000fe80000000800 */
[----:B------:R-:W-:Y:S04]  /*0640*/  LDS R6, [R13+0x8] ;  /* 0x000008000d067984 */ /* 0x000fe80000000800 */
[----:B------:R-:W0:Y:S04]  /*0650*/  LDS R7, [R13+0xc] ;  /* 0x00000c000d077984 */ /* 0x000e280000000800 */
[----:B0-----:R0:W-:Y:S02]  /*0660*/  @P1 STG.E.128 desc[UR6][R8.64], R4 ;  /* 0x0000000408001986 */ /* 0x0011e4000c101d06 */
[----:B0-----:R-:W-:Y:S05]  /*0670*/  @!P0 EXIT ;  /* 0x000000000000894d */ /* 0x001fea0003800000 */
[----:B0-----:R-:W-:Y:S01]  /*0680*/  LDS R4, [R15+0x800] ;  /* 0x000800000f047984 */ /* 0x001fe20000000800 */
[----:B------:R-:W-:-:S03]  /*0690*/  IMAD R11, R0, 0x10, R11 ;  /* 0x00000010000b7824 */ /* 0x000fc600078e020b */
[----:B------:R-:W-:Y:S01]  /*06a0*/  LDS R5, [R15+0x804] ;  /* 0x000804000f057984 */ /* 0x000fe20000000800 */
[----:B------:R-:W-:-:S03]  /*06b0*/  IMAD.WIDE R2, R11, 0x4, R2 ;  /* 0x000000040b027825 */ /* 0x000fc600078e0202 */
[----:B------:R-:W-:Y:S04]  /*06c0*/  LDS R6, [R15+0x808] ;  /* 0x000808000f067984 */ /* 0x000fe80000000800 */
[----:B------:R-:W0:Y:S04]  /*06d0*/  LDS R7, [R15+0x80c] ;  /* 0x00080c000f077984 */ /* 0x000e280000000800 */
[----:B0-----:R-:W-:Y:S01]  /*06e0*/  STG.E.128 desc[UR6][R2.64], R4 ;  /* 0x0000000402007986 */ /* 0x001fe2000c101d06 */
[----:B------:R-:W-:Y:S05]  /*06f0*/  EXIT ;  /* 0x000000000000794d */ /* 0x000fea0003800000 */
.L_x_0:
[----:B------:R-:W-:-:S00]  /*0700*/  BRA `(.L_x_0) ;  /* 0xfffffffc00fc7947 */ /* 0x000fc0000383ffff */
[----:B------:R-:W-:-:S00]  /*0710*/  NOP ;  /* 0x0000000000007918 */ /* 0x000fc00000000000 */
        /* <DEDUP_REMOVED lines=14> */
.L_x_1:


//--------------------- .nv.shared.triton_poi_fused_clone_17 --------------------------
	.section	.nv.shared.triton_poi_fused_clone_17,"aw",@nobits
	.sectionflags	@""
	.align	16
	.zero		1024


//--------------------- .nv.constant0.triton_poi_fused_clone_17 --------------------------
	.section	.nv.constant0.triton_poi_fused_clone_17,"a",@progbits
	.sectionflags	@""
	.align	4
.nv.constant0.triton_poi_fused_clone_17:
	.zero		552
